//
// Generated by NVIDIA NVVM Compiler
//
// Compiler Build ID: CL-36424714
// Cuda compilation tools, release 13.0, V13.0.88
// Based on NVVM 20.0.0
//

.version 9.0
.target sm_100
.address_size 64

	// .globl	_Z11WarpSoftmaxILi32EEvPfS0_ii

.visible .entry _Z11WarpSoftmaxILi32EEvPfS0_ii(
	.param .u64 .ptr .align 1 _Z11WarpSoftmaxILi32EEvPfS0_ii_param_0,
	.param .u64 .ptr .align 1 _Z11WarpSoftmaxILi32EEvPfS0_ii_param_1,
	.param .u32 _Z11WarpSoftmaxILi32EEvPfS0_ii_param_2,
	.param .u32 _Z11WarpSoftmaxILi32EEvPfS0_ii_param_3
)
{
	.reg .pred 	%p<17>;
	.reg .b32 	%r<40>;
	.reg .b32 	%f<85>;
	.reg .b64 	%rd<38>;

	ld.param.u64 	%rd15, [_Z11WarpSoftmaxILi32EEvPfS0_ii_param_0];
	ld.param.u64 	%rd16, [_Z11WarpSoftmaxILi32EEvPfS0_ii_param_1];
	cvta.to.global.u64 	%rd1, %rd16;
	cvta.to.global.u64 	%rd2, %rd15;
	mov.u32 	%r1, %ctaid.y;
	mov.u32 	%r2, %ntid.y;
	mul.lo.s32 	%r13, %r1, %r2;
	mov.u32 	%r3, %tid.y;
	add.s32 	%r39, %r13, %r3;
	add.s32 	%r5, %r39, 32;
	not.b32 	%r14, %r13;
	add.s32 	%r15, %r5, %r14;
	sub.s32 	%r6, %r15, %r3;
	setp.lt.u32 	%p1, %r6, 15;
	@%p1 bra 	$L__BB0_3;
	mul.wide.u32 	%rd17, %r39, 4;
	add.s64 	%rd18, %rd2, %rd17;
	ld.global.f32 	%f82, [%rd18];
	mul.wide.u32 	%rd19, %r2, %r1;
	cvt.u64.u32 	%rd20, %r3;
	add.s64 	%rd21, %rd19, %rd20;
	shl.b64 	%rd22, %rd21, 2;
	add.s64 	%rd23, %rd22, %rd2;
	add.s64 	%rd34, %rd23, 32;
	mov.b32 	%r37, 0;
$L__BB0_2:
	.pragma "nounroll";
	ld.global.f32 	%f11, [%rd34+-32];
	max.f32 	%f12, %f82, %f11;
	ld.global.f32 	%f13, [%rd34+-28];
	max.f32 	%f14, %f12, %f13;
	ld.global.f32 	%f15, [%rd34+-24];
	max.f32 	%f16, %f14, %f15;
	ld.global.f32 	%f17, [%rd34+-20];
	max.f32 	%f18, %f16, %f17;
	ld.global.f32 	%f19, [%rd34+-16];
	max.f32 	%f20, %f18, %f19;
	ld.global.f32 	%f21, [%rd34+-12];
	max.f32 	%f22, %f20, %f21;
	ld.global.f32 	%f23, [%rd34+-8];
	max.f32 	%f24, %f22, %f23;
	ld.global.f32 	%f25, [%rd34+-4];
	max.f32 	%f26, %f24, %f25;
	ld.global.f32 	%f27, [%rd34];
	max.f32 	%f28, %f26, %f27;
	ld.global.f32 	%f29, [%rd34+4];
	max.f32 	%f30, %f28, %f29;
	ld.global.f32 	%f31, [%rd34+8];
	max.f32 	%f32, %f30, %f31;
	ld.global.f32 	%f33, [%rd34+12];
	max.f32 	%f34, %f32, %f33;
	ld.global.f32 	%f35, [%rd34+16];
	max.f32 	%f36, %f34, %f35;
	ld.global.f32 	%f37, [%rd34+20];
	max.f32 	%f38, %f36, %f37;
	ld.global.f32 	%f39, [%rd34+24];
	max.f32 	%f40, %f38, %f39;
	ld.global.f32 	%f41, [%rd34+28];
	max.f32 	%f82, %f40, %f41;
	add.s32 	%r37, %r37, 16;
	add.s64 	%rd34, %rd34, 64;
	setp.ne.s32 	%p2, %r37, 32;
	@%p2 bra 	$L__BB0_2;
$L__BB0_3:
	mov.b32 	%r17, %f82;
	shfl.sync.down.b32	%r18|%p3, %r17, 16, 31, -1;
	mov.b32 	%f43, %r18;
	max.f32 	%f44, %f82, %f43;
	mov.b32 	%r19, %f44;
	shfl.sync.down.b32	%r20|%p4, %r19, 8, 31, -1;
	mov.b32 	%f45, %r20;
	max.f32 	%f46, %f44, %f45;
	mov.b32 	%r21, %f46;
	shfl.sync.down.b32	%r22|%p5, %r21, 4, 31, -1;
	mov.b32 	%f47, %r22;
	max.f32 	%f48, %f46, %f47;
	mov.b32 	%r23, %f48;
	shfl.sync.down.b32	%r24|%p6, %r23, 2, 31, -1;
	mov.b32 	%f49, %r24;
	max.f32 	%f50, %f48, %f49;
	mov.b32 	%r25, %f50;
	shfl.sync.down.b32	%r26|%p7, %r25, 1, 31, -1;
	mov.b32 	%f51, %r26;
	max.f32 	%f5, %f50, %f51;
	bar.warp.sync 	-1;
	setp.lt.u32 	%p8, %r6, 3;
	@%p8 bra 	$L__BB0_6;
	mul.wide.u32 	%rd24, %r2, %r1;
	cvt.u64.u32 	%rd25, %r3;
	add.s64 	%rd26, %rd24, %rd25;
	shl.b64 	%rd27, %rd26, 2;
	add.s64 	%rd28, %rd27, 8;
	add.s64 	%rd36, %rd2, %rd28;
	add.s64 	%rd35, %rd1, %rd28;
	mov.f32 	%f84, 0f00000000;
	mov.u32 	%r38, %r39;
$L__BB0_5:
	ld.global.f32 	%f53, [%rd36+-8];
	div.rn.f32 	%f54, %f53, %f5;
	st.global.f32 	[%rd35+-8], %f54;
	add.f32 	%f55, %f84, %f54;
	ld.global.f32 	%f56, [%rd36+-4];
	div.rn.f32 	%f57, %f56, %f5;
	st.global.f32 	[%rd35+-4], %f57;
	add.f32 	%f58, %f55, %f57;
	ld.global.f32 	%f59, [%rd36];
	div.rn.f32 	%f60, %f59, %f5;
	st.global.f32 	[%rd35], %f60;
	add.f32 	%f61, %f58, %f60;
	ld.global.f32 	%f62, [%rd36+4];
	div.rn.f32 	%f63, %f62, %f5;
	st.global.f32 	[%rd35+4], %f63;
	add.f32 	%f84, %f61, %f63;
	add.s32 	%r38, %r38, 4;
	add.s64 	%rd36, %rd36, 16;
	add.s64 	%rd35, %rd35, 16;
	setp.lt.u32 	%p9, %r38, %r5;
	@%p9 bra 	$L__BB0_5;
$L__BB0_6:
	setp.lt.u32 	%p10, %r6, 3;
	mov.b32 	%r27, %f84;
	shfl.sync.down.b32	%r28|%p11, %r27, 16, 31, -1;
	mov.b32 	%f64, %r28;
	add.f32 	%f65, %f84, %f64;
	mov.b32 	%r29, %f65;
	shfl.sync.down.b32	%r30|%p12, %r29, 8, 31, -1;
	mov.b32 	%f66, %r30;
	add.f32 	%f67, %f65, %f66;
	mov.b32 	%r31, %f67;
	shfl.sync.down.b32	%r32|%p13, %r31, 4, 31, -1;
	mov.b32 	%f68, %r32;
	add.f32 	%f69, %f67, %f68;
	mov.b32 	%r33, %f69;
	shfl.sync.down.b32	%r34|%p14, %r33, 2, 31, -1;
	mov.b32 	%f70, %r34;
	add.f32 	%f71, %f69, %f70;
	mov.b32 	%r35, %f71;
	shfl.sync.down.b32	%r36|%p15, %r35, 1, 31, -1;
	mov.b32 	%f72, %r36;
	add.f32 	%f9, %f71, %f72;
	bar.warp.sync 	-1;
	@%p10 bra 	$L__BB0_9;
	mul.wide.u32 	%rd29, %r2, %r1;
	cvt.u64.u32 	%rd30, %r3;
	add.s64 	%rd31, %rd29, %rd30;
	shl.b64 	%rd32, %rd31, 2;
	add.s64 	%rd33, %rd32, %rd1;
	add.s64 	%rd37, %rd33, 8;
$L__BB0_8:
	ld.global.f32 	%f73, [%rd37+-8];
	div.rn.f32 	%f74, %f73, %f9;
	st.global.f32 	[%rd37+-8], %f74;
	ld.global.f32 	%f75, [%rd37+-4];
	div.rn.f32 	%f76, %f75, %f9;
	st.global.f32 	[%rd37+-4], %f76;
	ld.global.f32 	%f77, [%rd37];
	div.rn.f32 	%f78, %f77, %f9;
	st.global.f32 	[%rd37], %f78;
	ld.global.f32 	%f79, [%rd37+4];
	div.rn.f32 	%f80, %f79, %f9;
	st.global.f32 	[%rd37+4], %f80;
	add.s32 	%r39, %r39, 4;
	add.s64 	%rd37, %rd37, 16;
	setp.lt.u32 	%p16, %r39, %r5;
	@%p16 bra 	$L__BB0_8;
$L__BB0_9:
	ret;

}


// ===== COMPILED SASS (sm_100) =====

	.target	sm_100

	.elftype	@"ET_EXEC"


//--------------------- .note.nv.tkinfo           --------------------------
	.section	.note.nv.tkinfo,"",@"SHT_NOTE"
	.sectionflags	@"SHF_NOTE_NV_TKINFO"
	.tkinfo
        /*0018*/ 	.word	0x00000002
        /*0030*/ 	.string	""
        /*0030*/ 	.string	"ptxas"
        /*0030*/ 	.string	"Cuda compilation tools, release 13.0, V13.0.88"
        /*0030*/ 	.string	"Build cuda_13.0.r13.0/compiler.36424714_0"
        /*0030*/ 	.string	"-arch sm_100 -m 64 "



//--------------------- .note.nv.cuinfo           --------------------------
	.section	.note.nv.cuinfo,"",@"SHT_NOTE"
	.sectionflags	@"SHF_NOTE_NV_CUINFO"
        /*0018*/ 	.short	0x0002
        /*001a*/ 	.short	0x0064
        /*001c*/ 	.short	0x0082
	.zero		2


//--------------------- .nv.info                  --------------------------
	.section	.nv.info,"",@"SHT_CUDA_INFO"
	.align	4


	//----- nvinfo : EIATTR_REGCOUNT
	.align		4
        /*0000*/ 	.byte	0x04, 0x2f
        /*0002*/ 	.short	(.L_1 - .L_0)
	.align		4
.L_0:
        /*0004*/ 	.word	index@(_Z11WarpSoftmaxILi32EEvPfS0_ii)
        /*0008*/ 	.word	0x0000001c


	//----- nvinfo : EIATTR_FRAME_SIZE
	.align		4
.L_1:
        /*000c*/ 	.byte	0x04, 0x11
        /*000e*/ 	.short	(.L_3 - .L_2)
	.align		4
.L_2:
        /*0010*/ 	.word	index@($__internal_0_$__cuda_sm3x_div_rn_noftz_f32_slowpath)
        /*0014*/ 	.word	0x00000000


	//----- nvinfo : EIATTR_FRAME_SIZE
	.align		4
.L_3:
        /*0018*/ 	.byte	0x04, 0x11
        /*001a*/ 	.short	(.L_5 - .L_4)
	.align		4
.L_4:
        /*001c*/ 	.word	index@(_Z11WarpSoftmaxILi32EEvPfS0_ii)
        /*0020*/ 	.word	0x00000000


	//----- nvinfo : EIATTR_MIN_STACK_SIZE
	.align		4
.L_5:
        /*0024*/ 	.byte	0x04, 0x12
        /*0026*/ 	.short	(.L_7 - .L_6)
	.align		4
.L_6:
        /*0028*/ 	.word	index@(_Z11WarpSoftmaxILi32EEvPfS0_ii)
        /*002c*/ 	.word	0x00000000
.L_7:


//--------------------- .nv.compat                --------------------------
	.section	.nv.compat,"",@"SHT_CUDA_COMPAT_INFO"
	.align	4
        /*0000*/ 	.byte	0x02, 0x09, 0x00, 0x00, 0x02, 0x02, 0x01, 0x00, 0x02, 0x05, 0x05, 0x00, 0x03, 0x07, 0x01, 0x01
        /*0010*/ 	.byte	0x02, 0x03, 0x00, 0x00, 0x02, 0x06, 0x01, 0x00, 0x04, 0x0b, 0x08, 0x00, 0x01, 0x00, 0x00, 0x00
        /*0020*/ 	.byte	0x00, 0x00, 0x00, 0x00


//--------------------- .nv.info._Z11WarpSoftmaxILi32EEvPfS0_ii --------------------------
	.section	.nv.info._Z11WarpSoftmaxILi32EEvPfS0_ii,"",@"SHT_CUDA_INFO"
	.sectionflags	@""
	.align	4


	//----- nvinfo : EIATTR_CUDA_API_VERSION
	.align		4
        /*0000*/ 	.byte	0x04, 0x37
        /*0002*/ 	.short	(.L_9 - .L_8)
.L_8:
        /*0004*/ 	.word	0x00000082


	//----- nvinfo : EIATTR_KPARAM_INFO
	.align		4
.L_9:
        /*0008*/ 	.byte	0x04, 0x17
        /*000a*/ 	.short	(.L_11 - .L_10)
.L_10:
        /*000c*/ 	.word	0x00000000
        /*0010*/ 	.short	0x0003
        /*0012*/ 	.short	0x0014
        /*0014*/ 	.byte	0x00, 0xf0, 0x11, 0x00


	//----- nvinfo : EIATTR_KPARAM_INFO
	.align		4
.L_11:
        /*0018*/ 	.byte	0x04, 0x17
        /*001a*/ 	.short	(.L_13 - .L_12)
.L_12:
        /*001c*/ 	.word	0x00000000
        /*0020*/ 	.short	0x0002
        /*0022*/ 	.short	0x0010
        /*0024*/ 	.byte	0x00, 0xf0, 0x11, 0x00


	//----- nvinfo : EIATTR_KPARAM_INFO
	.align		4
.L_13:
        /*0028*/ 	.byte	0x04, 0x17
        /*002a*/ 	.short	(.L_15 - .L_14)
.L_14:
        /*002c*/ 	.word	0x00000000
        /*0030*/ 	.short	0x0001
        /*0032*/ 	.short	0x0008
        /*0034*/ 	.byte	0x00, 0xf5, 0x21, 0x00


	//----- nvinfo : EIATTR_KPARAM_INFO
	.align		4
.L_15:
        /*0038*/ 	.byte	0x04, 0x17
        /*003a*/ 	.short	(.L_17 - .L_16)
.L_16:
        /*003c*/ 	.word	0x00000000
        /*0040*/ 	.short	0x0000
        /*0042*/ 	.short	0x0000
        /*0044*/ 	.byte	0x00, 0xf5, 0x21, 0x00


	//----- nvinfo : EIATTR_SPARSE_MMA_MASK
	.align		4
.L_17:
        /*0048*/ 	.byte	0x03, 0x50
        /*004a*/ 	.short	0x0000


	//----- nvinfo : EIATTR_MAXREG_COUNT
	.align		4
        /*004c*/ 	.byte	0x03, 0x1b
        /*004e*/ 	.short	0x00ff


	//----- nvinfo : EIATTR_MERCURY_ISA_VERSION
	.align		4
        /*0050*/ 	.byte	0x03, 0x5f
        /*0052*/ 	.short	0x0101


	//----- nvinfo : EIATTR_COOP_GROUP_MASK_REGIDS
	.align		4
        /*0054*/ 	.byte	0x04, 0x29
        /*0056*/ 	.short	(.L_19 - .L_18)


	//   ....[0]....
.L_18:
        /*0058*/ 	.word	0xffffffff


	//   ....[1]....
        /*005c*/ 	.word	0xffffffff


	//   ....[2]....
        /*0060*/ 	.word	0xffffffff


	//   ....[3]....
        /*0064*/ 	.word	0xffffffff


	//   ....[4]....
        /*0068*/ 	.word	0xffffffff


	//   ....[5]....
        /*006c*/ 	.word	0xffffffff


	//   ....[6]....
        /*0070*/ 	.word	0xffffffff


	//   ....[7]....
        /*0074*/ 	.word	0xffffffff


	//   ....[8]....
        /*0078*/ 	.word	0xffffffff


	//   ....[9]....
        /*007c*/ 	.word	0xffffffff


	//   ....[10]....
        /*0080*/ 	.word	0xffffffff


	//   ....[11]....
        /*0084*/ 	.word	0xffffffff


	//----- nvinfo : EIATTR_COOP_GROUP_INSTR_OFFSETS
	.align		4
.L_19:
        /*0088*/ 	.byte	0x04, 0x28
        /*008a*/ 	.short	(.L_21 - .L_20)


	//   ....[0]....
.L_20:
        /*008c*/ 	.word	0x00000380


	//   ....[1]....
        /*0090*/ 	.word	0x000003a0


	//   ....[2]....
        /*0094*/ 	.word	0x000003d0


	//   ....[3]....
        /*0098*/ 	.word	0x000003f0


	//   ....[4]....
        /*009c*/ 	.word	0x00000410


	//   ....[5]....
        /*00a0*/ 	.word	0x00000430


	//   ....[6]....
        /*00a4*/ 	.word	0x000009f0


	//   ....[7]....
        /*00a8*/ 	.word	0x00000a10


	//   ....[8]....
        /*00ac*/ 	.word	0x00000a30


	//   ....[9]....
        /*00b0*/ 	.word	0x00000a50


	//   ....[10]....
        /*00b4*/ 	.word	0x00000a70


	//   ....[11]....
        /*00b8*/ 	.word	0x00000a90


	//----- nvinfo : EIATTR_VRC_CTA_INIT_COUNT
	.align		4
.L_21:
        /*00bc*/ 	.byte	0x02, 0x4a
	.zero		1
	.zero		1


	//----- nvinfo : EIATTR_EXIT_INSTR_OFFSETS
	.align		4
        /*00c0*/ 	.byte	0x04, 0x1c
        /*00c2*/ 	.short	(.L_23 - .L_22)


	//   ....[0]....
.L_22:
        /*00c4*/ 	.word	0x00000aa0


	//   ....[1]....
        /*00c8*/ 	.word	0x00000f90


	//----- nvinfo : EIATTR_CRS_STACK_SIZE
	.align		4
.L_23:
        /*00cc*/ 	.byte	0x04, 0x1e
        /*00ce*/ 	.short	(.L_25 - .L_24)
.L_24:
        /*00d0*/ 	.word	0x00000000


	//----- nvinfo : EIATTR_CBANK_PARAM_SIZE
	.align		4
.L_25:
        /*00d4*/ 	.byte	0x03, 0x19
        /*00d6*/ 	.short	0x0018


	//----- nvinfo : EIATTR_PARAM_CBANK
	.align		4
        /*00d8*/ 	.byte	0x04, 0x0a
        /*00da*/ 	.short	(.L_27 - .L_26)
	.align		4
.L_26:
        /*00dc*/ 	.word	index@(.nv.constant0._Z11WarpSoftmaxILi32EEvPfS0_ii)
        /*00e0*/ 	.short	0x0380
        /*00e2*/ 	.short	0x0018


	//----- nvinfo : EIATTR_SW_WAR
	.align		4
.L_27:
        /*00e4*/ 	.byte	0x04, 0x36
        /*00e6*/ 	.short	(.L_29 - .L_28)
.L_28:
        /*00e8*/ 	.word	0x00000008
.L_29:


//--------------------- .nv.callgraph             --------------------------
	.section	.nv.callgraph,"",@"SHT_CUDA_CALLGRAPH"
	.align	4
	.sectionentsize	8
	.align		4
        /*0000*/ 	.word	0x00000000
	.align		4
        /*0004*/ 	.word	0xffffffff
	.align		4
        /*0008*/ 	.word	0x00000000
	.align		4
        /*000c*/ 	.word	0xfffffffe
	.align		4
        /*0010*/ 	.word	0x00000000
	.align		4
        /*0014*/ 	.word	0xfffffffd
	.align		4
        /*0018*/ 	.word	0x00000000
	.align		4
        /*001c*/ 	.word	0xfffffffc


//--------------------- .text._Z11WarpSoftmaxILi32EEvPfS0_ii --------------------------
	.section	.text._Z11WarpSoftmaxILi32EEvPfS0_ii,"ax",@progbits
	.align	128
        .global         _Z11WarpSoftmaxILi32EEvPfS0_ii
        .type           _Z11WarpSoftmaxILi32EEvPfS0_ii,@function
        .size           _Z11WarpSoftmaxILi32EEvPfS0_ii,(.L_x_35 - _Z11WarpSoftmaxILi32EEvPfS0_ii)
        .other          _Z11WarpSoftmaxILi32EEvPfS0_ii,@"STO_CUDA_ENTRY STV_DEFAULT"
_Z11WarpSoftmaxILi32EEvPfS0_ii:
.text._Z11WarpSoftmaxILi32EEvPfS0_ii:
[----:B------:R-:W-:Y:S01]  /*0000*/  LDC R1, c[0x0][0x37c] ;  /* 0x0000df00ff017b82 */ /* 0x000fe20000000800 */
[----:B------:R-:W0:Y:S07]  /*0010*/  S2R R4, SR_TID.Y ;  /* 0x0000000000047919 */ /* 0x000e2e0000002200 */
[----:B------:R-:W1:Y:S01]  /*0020*/  S2UR UR5, SR_CTAID.Y ;  /* 0x00000000000579c3 */ /* 0x000e620000002600 */
[----:B------:R-:W2:Y:S01]  /*0030*/  LDCU.64 UR6, c[0x0][0x358] ;  /* 0x00006b00ff0677ac */ /* 0x000ea20008000a00 */
[----:B------:R-:W-:Y:S06]  /*0040*/  BSSY.RECONVERGENT B0, `(.L_x_0) ;  /* 0x0000033000007945 */ /* 0x000fec0003800200 */
[----:B------:R-:W1:Y:S02]  /*0050*/  LDC R15, c[0x0][0x364] ;  /* 0x0000d900ff0f7b82 */ /* 0x000e640000000800 */
[----:B-1----:R-:W-:-:S04]  /*0060*/  IMAD R3, R15, UR5, RZ ;  /* 0x000000050f037c24 */ /* 0x002fc8000f8e02ff */
[----:B0-----:R-:W-:Y:S01]  /*0070*/  IMAD.IADD R2, R3, 0x1, R4 ;  /* 0x0000000103027824 */ /* 0x001fe200078e0204 */
[----:B------:R-:W-:-:S03]  /*0080*/  LOP3.LUT R10, RZ, R3, RZ, 0x33, !PT ;  /* 0x00000003ff0a7212 */ /* 0x000fc600078e33ff */
[----:B------:R-:W-:-:S05]  /*0090*/  VIADD R11, R2, 0x20 ;  /* 0x00000020020b7836 */ /* 0x000fca0000000000 */
[----:B------:R-:W-:-:S04]  /*00a0*/  IADD3 R10, PT, PT, -R4, R11, R10 ;  /* 0x0000000b040a7210 */ /* 0x000fc80007ffe10a */
[----:B------:R-:W-:-:S13]  /*00b0*/  ISETP.GE.U32.AND P0, PT, R10, 0xf, PT ;  /* 0x0000000f0a00780c */ /* 0x000fda0003f06070 */
[----:B--2---:R-:W-:Y:S05]  /*00c0*/  @!P0 BRA `(.L_x_1) ;  /* 0x0000000000a88947 */ /* 0x004fea0003800000 */
[----:B------:R-:W0:Y:S01]  /*00d0*/  LDC.64 R6, c[0x0][0x380] ;  /* 0x0000e000ff067b82 */ /* 0x000e220000000a00 */
[----:B------:R-:W1:Y:S01]  /*00e0*/  LDCU.64 UR8, c[0x0][0x380] ;  /* 0x00007000ff0877ac */ /* 0x000e620008000a00 */
[----:B0-----:R-:W-:-:S05]  /*00f0*/  IMAD.WIDE.U32 R6, R2, 0x4, R6 ;  /* 0x0000000402067825 */ /* 0x001fca00078e0006 */
[----:B------:R0:W5:Y:S01]  /*0100*/  LDG.E R14, desc[UR6][R6.64] ;  /* 0x00000006060e7981 */ /* 0x000162000c1e1900 */
[----:B------:R-:W-:Y:S01]  /*0110*/  IMAD.MOV.U32 R5, RZ, RZ, RZ ;  /* 0x000000ffff057224 */ /* 0x000fe200078e00ff */
[----:B------:R-:W-:Y:S01]  /*0120*/  UMOV UR4, URZ ;  /* 0x000000ff00047c82 */ /* 0x000fe20008000000 */
[----:B------:R-:W-:-:S03]  /*0130*/  IMAD.WIDE.U32 R8, R15, UR5, R4 ;  /* 0x000000050f087c25 */ /* 0x000fc6000f8e0004 */
[----:B-1----:R-:W-:-:S04]  /*0140*/  LEA R13, P0, R8, UR8, 0x2 ;  /* 0x00000008080d7c11 */ /* 0x002fc8000f8010ff */
[----:B------:R-:W-:Y:S02]  /*0150*/  IADD3 R13, P1, PT, R13, 0x20, RZ ;  /* 0x000000200d0d7810 */ /* 0x000fe40007f3e0ff */
[----:B------:R-:W-:-:S04]  /*0160*/  LEA.HI.X R8, R8, UR9, R9, 0x2, P0 ;  /* 0x0000000908087c11 */ /* 0x000fc800080f1409 */
[----:B0-----:R-:W-:-:S07]  /*0170*/  IADD3.X R8, PT, PT, RZ, R8, RZ, P1, !PT ;  /* 0x00000008ff087210 */ /* 0x001fce0000ffe4ff */
.L_x_2:
[----:B------:R-:W-:Y:S02]  /*0180*/  IMAD.MOV.U32 R6, RZ, RZ, R13 ;  /* 0x000000ffff067224 */ /* 0x000fe400078e000d */
[----:B------:R-:W-:-:S05]  /*0190*/  IMAD.MOV.U32 R7, RZ, RZ, R8 ;  /* 0x000000ffff077224 */ /* 0x000fca00078e0008 */
[----:B------:R-:W2:Y:S04]  /*01a0*/  LDG.E R17, desc[UR6][R6.64+-0x20] ;  /* 0xffffe00606117981 */ /* 0x000ea8000c1e1900 */
[----:B------:R-:W2:Y:S04]  /*01b0*/  LDG.E R16, desc[UR6][R6.64+-0x1c] ;  /* 0xffffe40606107981 */ /* 0x000ea8000c1e1900 */
[----:B------:R-:W3:Y:S04]  /*01c0*/  LDG.E R19, desc[UR6][R6.64+-0x18] ;  /* 0xffffe80606137981 */ /* 0x000ee8000c1e1900 */
[----:B------:R-:W3:Y:S04]  /*01d0*/  LDG.E R18, desc[UR6][R6.64+-0x14] ;  /* 0xffffec0606127981 */ /* 0x000ee8000c1e1900 */
[----:B------:R-:W4:Y:S04]  /*01e0*/  LDG.E R21, desc[UR6][R6.64+-0x10] ;  /* 0xfffff00606157981 */ /* 0x000f28000c1e1900 */
        /* <DEDUP_REMOVED lines=10> */
[----:B------:R-:W4:Y:S01]  /*0290*/  LDG.E R0, desc[UR6][R6.64+0x1c] ;  /* 0x00001c0606007981 */ /* 0x000f22000c1e1900 */
[----:B------:R-:W-:-:S04]  /*02a0*/  UIADD3 UR4, UPT, UPT, UR4, 0x10, URZ ;  /* 0x0000001004047890 */ /* 0x000fc8000fffe0ff */
[----:B------:R-:W-:Y:S01]  /*02b0*/  UISETP.NE.AND UP0, UPT, UR4, 0x20, UPT ;  /* 0x000000200400788c */ /* 0x000fe2000bf05270 */
[----:B--2--5:R-:W-:-:S04]  /*02c0*/  FMNMX3 R16, R14, R17, R16, !PT ;  /* 0x000000110e107276 */ /* 0x024fc80007800010 */
[----:B---3--:R-:W-:-:S04]  /*02d0*/  FMNMX3 R16, R16, R19, R18, !PT ;  /* 0x0000001310107276 */ /* 0x008fc80007800012 */
[----:B----4-:R-:W-:-:S04]  /*02e0*/  FMNMX3 R16, R16, R21, R20, !PT ;  /* 0x0000001510107276 */ /* 0x010fc80007800014 */
[----:B------:R-:W-:-:S04]  /*02f0*/  FMNMX3 R16, R16, R23, R22, !PT ;  /* 0x0000001710107276 */ /* 0x000fc80007800016 */
[----:B------:R-:W-:-:S04]  /*0300*/  FMNMX3 R16, R16, R25, R24, !PT ;  /* 0x0000001910107276 */ /* 0x000fc80007800018 */
[----:B------:R-:W-:Y:S02]  /*0310*/  FMNMX3 R12, R16, R12, R13, !PT ;  /* 0x0000000c100c7276 */ /* 0x000fe4000780000d */
[----:B------:R-:W-:Y:S02]  /*0320*/  IADD3 R13, P0, PT, R6, 0x40, RZ ;  /* 0x00000040060d7810 */ /* 0x000fe40007f1e0ff */
[----:B------:R-:W-:-:S03]  /*0330*/  FMNMX3 R3, R12, R8, R3, !PT ;  /* 0x000000080c037276 */ /* 0x000fc60007800003 */
[----:B------:R-:W-:Y:S01]  /*0340*/  IMAD.X R8, RZ, RZ, R7, P0 ;  /* 0x000000ffff087224 */ /* 0x000fe200000e0607 */
[----:B------:R-:W-:Y:S01]  /*0350*/  FMNMX3 R14, R3, R9, R0, !PT ;  /* 0x00000009030e7276 */ /* 0x000fe20007800000 */
[----:B------:R-:W-:Y:S06]  /*0360*/  BRA.U UP0, `(.L_x_2) ;  /* 0xfffffffd00847547 */ /* 0x000fec000b83ffff */
.L_x_1:
[----:B------:R-:W-:Y:S05]  /*0370*/  BSYNC.RECONVERGENT B0 ;  /* 0x0000000000007941 */ /* 0x000fea0003800200 */
.L_x_0:
[----:B------:R-:W0:Y:S01]  /*0380*/  SHFL.DOWN PT, R3, R14, 0x10, 0x1f ;  /* 0x0a001f000e037f89 */ /* 0x000e2200000e0000 */
[----:B------:R-:W-:Y:S01]  /*0390*/  ISETP.GE.U32.AND P0, PT, R10, 0x3, PT ;  /* 0x000000030a00780c */ /* 0x000fe20003f06070 */
[----:B------:R-:W-:Y:S01]  /*03a0*/  NOP ;  /* 0x0000000000007918 */ /* 0x000fe20000000000 */
[----:B------:R-:W-:Y:S01]  /*03b0*/  BSSY.RECONVERGENT B0, `(.L_x_3) ;  /* 0x0000063000007945 */ /* 0x000fe20003800200 */
[----:B0-----:R-:W-:-:S05]  /*03c0*/  FMNMX R0, R3, R14, !PT ;  /* 0x0000000e03007209 */ /* 0x001fca0007800000 */
[----:B------:R-:W0:Y:S02]  /*03d0*/  SHFL.DOWN PT, R3, R0, 0x8, 0x1f ;  /* 0x09001f0000037f89 */ /* 0x000e2400000e0000 */
[----:B0-----:R-:W-:-:S05]  /*03e0*/  FMNMX R6, R0, R3, !PT ;  /* 0x0000000300067209 */ /* 0x001fca0007800000 */
[----:B------:R-:W0:Y:S02]  /*03f0*/  SHFL.DOWN PT, R3, R6, 0x4, 0x1f ;  /* 0x08801f0006037f89 */ /* 0x000e2400000e0000 */
[----:B0-----:R-:W-:-:S05]  /*0400*/  FMNMX R7, R6, R3, !PT ;  /* 0x0000000306077209 */ /* 0x001fca0007800000 */
[----:B------:R-:W0:Y:S02]  /*0410*/  SHFL.DOWN PT, R8, R7, 0x2, 0x1f ;  /* 0x08401f0007087f89 */ /* 0x000e2400000e0000 */
[----:B0-----:R-:W-:-:S05]  /*0420*/  FMNMX R8, R7, R8, !PT ;  /* 0x0000000807087209 */ /* 0x001fca0007800000 */
[----:B------:R-:W0:Y:S02]  /*0430*/  SHFL.DOWN PT, R3, R8, 0x1, 0x1f ;  /* 0x08201f0008037f89 */ /* 0x000e2400000e0000 */
[----:B0-----:R-:W-:Y:S01]  /*0440*/  FMNMX R3, R8, R3, !PT ;  /* 0x0000000308037209 */ /* 0x001fe20007800000 */
[----:B------:R-:W-:Y:S06]  /*0450*/  @!P0 BRA `(.L_x_4) ;  /* 0x0000000400608947 */ /* 0x000fec0003800000 */
[----:B------:R-:W0:Y:S01]  /*0460*/  LDCU.128 UR8, c[0x0][0x380] ;  /* 0x00007000ff0877ac */ /* 0x000e220008000c00 */
[----:B------:R-:W-:Y:S01]  /*0470*/  MOV R6, R4 ;  /* 0x0000000400067202 */ /* 0x000fe20000000f00 */
[----:B------:R-:W-:Y:S01]  /*0480*/  IMAD.MOV.U32 R7, RZ, RZ, RZ ;  /* 0x000000ffff077224 */ /* 0x000fe200078e00ff */
[----:B------:R-:W-:Y:S01]  /*0490*/  MOV R14, R2 ;  /* 0x00000002000e7202 */ /* 0x000fe20000000f00 */
[----:B------:R-:W-:Y:S02]  /*04a0*/  IMAD.MOV.U32 R17, RZ, RZ, RZ ;  /* 0x000000ffff117224 */ /* 0x000fe400078e00ff */
[----:B------:R-:W-:-:S03]  /*04b0*/  IMAD.WIDE.U32 R6, R15, UR5, R6 ;  /* 0x000000050f067c25 */ /* 0x000fc6000f8e0006 */
[----:B------:R-:W-:-:S04]  /*04c0*/  LEA R13, P0, R6, 0x8, 0x2 ;  /* 0x00000008060d7811 */ /* 0x000fc800078010ff */
[----:B------:R-:W-:Y:S02]  /*04d0*/  LEA.HI.X R16, R6, RZ, R7, 0x2, P0 ;  /* 0x000000ff06107211 */ /* 0x000fe400000f1407 */
[C---:B0-----:R-:W-:Y:S02]  /*04e0*/  IADD3 R6, P0, PT, R13.reuse, UR8, RZ ;  /* 0x000000080d067c10 */ /* 0x041fe4000ff1e0ff */
[----:B------:R-:W-:Y:S02]  /*04f0*/  IADD3 R13, P1, PT, R13, UR10, RZ ;  /* 0x0000000a0d0d7c10 */ /* 0x000fe4000ff3e0ff */
[C---:B------:R-:W-:Y:S02]  /*0500*/  IADD3.X R7, PT, PT, R16.reuse, UR9, RZ, P0, !PT ;  /* 0x0000000910077c10 */ /* 0x040fe400087fe4ff */
[----:B------:R-:W-:-:S09]  /*0510*/  IADD3.X R16, PT, PT, R16, UR11, RZ, P1, !PT ;  /* 0x0000000b10107c10 */ /* 0x000fd20008ffe4ff */
.L_x_13:
[----:B------:R-:W2:Y:S01]  /*0520*/  LDG.E R0, desc[UR6][R6.64+-0x8] ;  /* 0xfffff80606007981 */ /* 0x000ea2000c1e1900 */
[----:B------:R-:W0:Y:S01]  /*0530*/  MUFU.RCP R8, R3 ;  /* 0x0000000300087308 */ /* 0x000e220000001000 */
[----:B------:R-:W-:Y:S01]  /*0540*/  BSSY.RECONVERGENT B1, `(.L_x_5) ;  /* 0x000000d000017945 */ /* 0x000fe20003800200 */
[----:B0-----:R-:W-:-:S04]  /*0550*/  FFMA R9, -R3, R8, 1 ;  /* 0x3f80000003097423 */ /* 0x001fc80000000108 */
[----:B------:R-:W-:Y:S02]  /*0560*/  FFMA R9, R8, R9, R8 ;  /* 0x0000000908097223 */ /* 0x000fe40000000008 */
[----:B--2---:R-:W0:Y:S02]  /*0570*/  FCHK P0, R0, R3 ;  /* 0x0000000300007302 */ /* 0x004e240000000000 */
[----:B------:R-:W-:-:S04]  /*0580*/  FFMA R8, R0, R9, RZ ;  /* 0x0000000900087223 */ /* 0x000fc800000000ff */
[----:B------:R-:W-:-:S04]  /*0590*/  FFMA R12, -R3, R8, R0 ;  /* 0x00000008030c7223 */ /* 0x000fc80000000100 */
[----:B------:R-:W-:Y:S01]  /*05a0*/  FFMA R12, R9, R12, R8 ;  /* 0x0000000c090c7223 */ /* 0x000fe20000000008 */
[----:B------:R-:W-:Y:S02]  /*05b0*/  IMAD.MOV.U32 R8, RZ, RZ, R13 ;  /* 0x000000ffff087224 */ /* 0x000fe400078e000d */
[----:B------:R-:W-:Y:S01]  /*05c0*/  IMAD.MOV.U32 R9, RZ, RZ, R16 ;  /* 0x000000ffff097224 */ /* 0x000fe200078e0010 */
[----:B0-----:R-:W-:Y:S06]  /*05d0*/  @!P0 BRA `(.L_x_6) ;  /* 0x00000000000c8947 */ /* 0x001fec0003800000 */
[----:B------:R-:W-:-:S07]  /*05e0*/  MOV R16, 0x600 ;  /* 0x0000060000107802 */ /* 0x000fce0000000f00 */
[----:B------:R-:W-:Y:S05]  /*05f0*/  CALL.REL.NOINC `($__internal_0_$__cuda_sm3x_div_rn_noftz_f32_slowpath) ;  /* 0x0000000800687944 */ /* 0x000fea0003c00000 */
[----:B------:R-:W-:-:S07]  /*0600*/  MOV R12, R19 ;  /* 0x00000013000c7202 */ /* 0x000fce0000000f00 */
.L_x_6:
[----:B------:R-:W-:Y:S05]  /*0610*/  BSYNC.RECONVERGENT B1 ;  /* 0x0000000000017941 */ /* 0x000fea0003800200 */
.L_x_5:
[----:B------:R0:W-:Y:S04]  /*0620*/  STG.E desc[UR6][R8.64+-0x8], R12 ;  /* 0xfffff80c08007986 */ /* 0x0001e8000c101906 */
[----:B------:R-:W2:Y:S01]  /*0630*/  LDG.E R18, desc[UR6][R6.64+-0x4] ;  /* 0xfffffc0606127981 */ /* 0x000ea2000c1e1900 */
[----:B------:R-:W1:Y:S01]  /*0640*/  MUFU.RCP R0, R3 ;  /* 0x0000000300007308 */ /* 0x000e620000001000 */
[----:B------:R-:W-:Y:S01]  /*0650*/  BSSY.RECONVERGENT B1, `(.L_x_7) ;  /* 0x000000d000017945 */ /* 0x000fe20003800200 */
[----:B------:R-:W-:Y:S01]  /*0660*/  FADD R17, R12, R17 ;  /* 0x000000110c117221 */ /* 0x000fe20000000000 */
[----:B-1----:R-:W-:-:S04]  /*0670*/  FFMA R13, -R3, R0, 1 ;  /* 0x3f800000030d7423 */ /* 0x002fc80000000100 */
[----:B------:R-:W-:Y:S01]  /*0680*/  FFMA R0, R0, R13, R0 ;  /* 0x0000000d00007223 */ /* 0x000fe20000000000 */
[----:B--2---:R-:W1:Y:S03]  /*0690*/  FCHK P0, R18, R3 ;  /* 0x0000000312007302 */ /* 0x004e660000000000 */
[----:B------:R-:W-:-:S04]  /*06a0*/  FFMA R13, R0, R18, RZ ;  /* 0x00000012000d7223 */ /* 0x000fc800000000ff */
[----:B------:R-:W-:-:S04]  /*06b0*/  FFMA R16, -R3, R13, R18 ;  /* 0x0000000d03107223 */ /* 0x000fc80000000112 */
[----:B------:R-:W-:Y:S01]  /*06c0*/  FFMA R13, R0, R16, R13 ;  /* 0x00000010000d7223 */ /* 0x000fe2000000000d */
[----:B01----:R-:W-:Y:S06]  /*06d0*/  @!P0 BRA `(.L_x_8) ;  /* 0x0000000000108947 */ /* 0x003fec0003800000 */
[----:B------:R-:W-:Y:S01]  /*06e0*/  IMAD.MOV.U32 R0, RZ, RZ, R18 ;  /* 0x000000ffff007224 */ /* 0x000fe200078e0012 */
[----:B------:R-:W-:-:S07]  /*06f0*/  MOV R16, 0x710 ;  /* 0x0000071000107802 */ /* 0x000fce0000000f00 */
[----:B------:R-:W-:Y:S05]  /*0700*/  CALL.REL.NOINC `($__internal_0_$__cuda_sm3x_div_rn_noftz_f32_slowpath) ;  /* 0x0000000800247944 */ /* 0x000fea0003c00000 */
[----:B------:R-:W-:-:S07]  /*0710*/  IMAD.MOV.U32 R13, RZ, RZ, R19 ;  /* 0x000000ffff0d7224 */ /* 0x000fce00078e0013 */
.L_x_8:
[----:B------:R-:W-:Y:S05]  /*0720*/  BSYNC.RECONVERGENT B1 ;  /* 0x0000000000017941 */ /* 0x000fea0003800200 */
.L_x_7:
        /* <DEDUP_REMOVED lines=12> */
[----:B------:R-:W-:Y:S02]  /*07f0*/  MOV R0, R16 ;  /* 0x0000001000007202 */ /* 0x000fe40000000f00 */
[----:B------:R-:W-:-:S07]  /*0800*/  MOV R16, 0x820 ;  /* 0x0000082000107802 */ /* 0x000fce0000000f00 */
[----:B------:R-:W-:Y:S05]  /*0810*/  CALL.REL.NOINC `($__internal_0_$__cuda_sm3x_div_rn_noftz_f32_slowpath) ;  /* 0x0000000400e07944 */ /* 0x000fea0003c00000 */
[----:B------:R-:W-:-:S07]  /*0820*/  IMAD.MOV.U32 R12, RZ, RZ, R19 ;  /* 0x000000ffff0c7224 */ /* 0x000fce00078e0013 */
.L_x_10:
[----:B------:R-:W-:Y:S05]  /*0830*/  BSYNC.RECONVERGENT B1 ;  /* 0x0000000000017941 */ /* 0x000fea0003800200 */
.L_x_9:
        /* <DEDUP_REMOVED lines=15> */
[----:B------:R-:W-:-:S07]  /*0930*/  MOV R0, R19 ;  /* 0x0000001300007202 */ /* 0x000fce0000000f00 */
.L_x_12:
[----:B------:R-:W-:Y:S05]  /*0940*/  BSYNC.RECONVERGENT B1 ;  /* 0x0000000000017941 */ /* 0x000fea0003800200 */
.L_x_11:
[----:B------:R0:W-:Y:S01]  /*0950*/  STG.E desc[UR6][R8.64+0x4], R0 ;  /* 0x0000040008007986 */ /* 0x0001e2000c101906 */
[----:B------:R-:W-:Y:S01]  /*0960*/  VIADD R14, R14, 0x4 ;  /* 0x000000040e0e7836 */ /* 0x000fe20000000000 */
[----:B------:R-:W-:Y:S01]  /*0970*/  IADD3 R6, P1, PT, R6, 0x10, RZ ;  /* 0x0000001006067810 */ /* 0x000fe20007f3e0ff */
[----:B------:R-:W-:Y:S01]  /*0980*/  FADD R17, R17, R0 ;  /* 0x0000000011117221 */ /* 0x000fe20000000000 */
[----:B------:R-:W-:Y:S02]  /*0990*/  IADD3 R13, P2, PT, R8, 0x10, RZ ;  /* 0x00000010080d7810 */ /* 0x000fe40007f5e0ff */
[----:B------:R-:W-:Y:S01]  /*09a0*/  ISETP.GE.U32.AND P0, PT, R14, R11, PT ;  /* 0x0000000b0e00720c */ /* 0x000fe20003f06070 */
[----:B------:R-:W-:Y:S01]  /*09b0*/  IMAD.X R7, RZ, RZ, R7, P1 ;  /* 0x000000ffff077224 */ /* 0x000fe200008e0607 */
[----:B------:R-:W-:-:S11]  /*09c0*/  IADD3.X R16, PT, PT, RZ, R9, RZ, P2, !PT ;  /* 0x00000009ff107210 */ /* 0x000fd600017fe4ff */
[----:B0-----:R-:W-:Y:S05]  /*09d0*/  @!P0 BRA `(.L_x_13) ;  /* 0xfffffff800d08947 */ /* 0x001fea000383ffff */
.L_x_4:
[----:B------:R-:W-:Y:S05]  /*09e0*/  BSYNC.RECONVERGENT B0 ;  /* 0x0000000000007941 */ /* 0x000fea0003800200 */
.L_x_3:
[----:B------:R-:W0:Y:S01]  /*09f0*/  SHFL.DOWN PT, R0, R17, 0x10, 0x1f ;  /* 0x0a001f0011007f89 */ /* 0x000e2200000e0000 */
[----:B------:R-:W-:Y:S01]  /*0a00*/  ISETP.GE.U32.AND P0, PT, R10, 0x3, PT ;  /* 0x000000030a00780c */ /* 0x000fe20003f06070 */
[----:B------:R-:W-:Y:S01]  /*0a10*/  NOP ;  /* 0x0000000000007918 */ /* 0x000fe20000000000 */
[----:B0-----:R-:W-:-:S05]  /*0a20*/  FADD R0, R0, R17 ;  /* 0x0000001100007221 */ /* 0x001fca0000000000 */
[----:B------:R-:W0:Y:S02]  /*0a30*/  SHFL.DOWN PT, R3, R0, 0x8, 0x1f ;  /* 0x09001f0000037f89 */ /* 0x000e2400000e0000 */
[----:B0-----:R-:W-:-:S05]  /*0a40*/  FADD R3, R0, R3 ;  /* 0x0000000300037221 */ /* 0x001fca0000000000 */
[----:B------:R-:W0:Y:S02]  /*0a50*/  SHFL.DOWN PT, R6, R3, 0x4, 0x1f ;  /* 0x08801f0003067f89 */ /* 0x000e2400000e0000 */
[----:B0-----:R-:W-:-:S05]  /*0a60*/  FADD R6, R3, R6 ;  /* 0x0000000603067221 */ /* 0x001fca0000000000 */
[----:B------:R-:W0:Y:S02]  /*0a70*/  SHFL.DOWN PT, R7, R6, 0x2, 0x1f ;  /* 0x08401f0006077f89 */ /* 0x000e2400000e0000 */
[----:B0-----:R-:W-:-:S05]  /*0a80*/  FADD R7, R6, R7 ;  /* 0x0000000706077221 */ /* 0x001fca0000000000 */
[----:B------:R0:W1:Y:S01]  /*0a90*/  SHFL.DOWN PT, R8, R7, 0x1, 0x1f ;  /* 0x08201f0007087f89 */ /* 0x00006200000e0000 */
[----:B------:R-:W-:Y:S05]  /*0aa0*/  @!P0 EXIT ;  /* 0x000000000000894d */ /* 0x000fea0003800000 */
[----:B------:R-:W2:Y:S01]  /*0ab0*/  LDCU.64 UR8, c[0x0][0x388] ;  /* 0x00007100ff0877ac */ /* 0x000ea20008000a00 */
[----:B------:R-:W-:Y:S02]  /*0ac0*/  IMAD.MOV.U32 R5, RZ, RZ, RZ ;  /* 0x000000ffff057224 */ /* 0x000fe400078e00ff */
[----:B-1----:R-:W-:Y:S01]  /*0ad0*/  FADD R3, R7, R8 ;  /* 0x0000000807037221 */ /* 0x002fe20000000000 */
[----:B------:R-:W-:-:S03]  /*0ae0*/  IMAD.WIDE.U32 R4, R15, UR5, R4 ;  /* 0x000000050f047c25 */ /* 0x000fc6000f8e0004 */
[----:B--2---:R-:W-:-:S04]  /*0af0*/  LEA R0, P0, R4, UR8, 0x2 ;  /* 0x0000000804007c11 */ /* 0x004fc8000f8010ff */
[----:B------:R-:W-:Y:S02]  /*0b00*/  IADD3 R0, P1, PT, R0, 0x8, RZ ;  /* 0x0000000800007810 */ /* 0x000fe40007f3e0ff */
[----:B------:R-:W-:-:S05]  /*0b10*/  LEA.HI.X R4, R4, UR9, R5, 0x2, P0 ;  /* 0x0000000904047c11 */ /* 0x000fca00080f1405 */
[----:B0-----:R-:W-:-:S07]  /*0b20*/  IMAD.X R7, RZ, RZ, R4, P1 ;  /* 0x000000ffff077224 */ /* 0x001fce00008e0604 */
.L_x_22:
[----:B------:R-:W-:Y:S01]  /*0b30*/  MOV R4, R0 ;  /* 0x0000000000047202 */ /* 0x000fe20000000f00 */
[----:B------:R-:W-:-:S05]  /*0b40*/  IMAD.MOV.U32 R5, RZ, RZ, R7 ;  /* 0x000000ffff057224 */ /* 0x000fca00078e0007 */
        /* <DEDUP_REMOVED lines=9> */
[----:B0-----:R-:W-:Y:S06]  /*0be0*/  @!P0 BRA `(.L_x_15) ;  /* 0x00000000000c8947 */ /* 0x001fec0003800000 */
[----:B------:R-:W-:-:S07]  /*0bf0*/  MOV R16, 0xc10 ;  /* 0x00000c1000107802 */ /* 0x000fce0000000f00 */
[----:B------:R-:W-:Y:S05]  /*0c00*/  CALL.REL.NOINC `($__internal_0_$__cuda_sm3x_div_rn_noftz_f32_slowpath) ;  /* 0x0000000000e47944 */ /* 0x000fea0003c00000 */
[----:B------:R-:W-:-:S07]  /*0c10*/  IMAD.MOV.U32 R7, RZ, RZ, R19 ;  /* 0x000000ffff077224 */ /* 0x000fce00078e0013 */
.L_x_15:
[----:B------:R-:W-:Y:S05]  /*0c20*/  BSYNC.RECONVERGENT B0 ;  /* 0x0000000000007941 */ /* 0x000fea0003800200 */
.L_x_14:
[----:B------:R-:W2:Y:S01]  /*0c30*/  LDG.E R8, desc[UR6][R4.64+-0x4] ;  /* 0xfffffc0604087981 */ /* 0x000ea2000c1e1900 */
[----:B------:R-:W0:Y:S01]  /*0c40*/  MUFU.RCP R0, R3 ;  /* 0x0000000300007308 */ /* 0x000e220000001000 */
[----:B------:R-:W-:Y:S02]  /*0c50*/  BSSY.RECONVERGENT B0, `(.L_x_16) ;  /* 0x000000d000007945 */ /* 0x000fe40003800200 */
[----:B------:R1:W-:Y:S01]  /*0c60*/  STG.E desc[UR6][R4.64+-0x8], R7 ;  /* 0xfffff80704007986 */ /* 0x0003e2000c101906 */
[----:B0-----:R-:W-:-:S04]  /*0c70*/  FFMA R9, -R3, R0, 1 ;  /* 0x3f80000003097423 */ /* 0x001fc80000000100 */
[----:B------:R-:W-:Y:S01]  /*0c80*/  FFMA R0, R0, R9, R0 ;  /* 0x0000000900007223 */ /* 0x000fe20000000000 */
[----:B--2---:R-:W0:Y:S03]  /*0c90*/  FCHK P0, R8, R3 ;  /* 0x0000000308007302 */ /* 0x004e260000000000 */
        /* <DEDUP_REMOVED lines=8> */
.L_x_17:
[----:B------:R-:W-:Y:S05]  /*0d20*/  BSYNC.RECONVERGENT B0 ;  /* 0x0000000000007941 */ /* 0x000fea0003800200 */
.L_x_16:
        /* <DEDUP_REMOVED lines=15> */
.L_x_19:
[----:B------:R-:W-:Y:S05]  /*0e20*/  BSYNC.RECONVERGENT B0 ;  /* 0x0000000000007941 */ /* 0x000fea0003800200 */
.L_x_18:
        /* <DEDUP_REMOVED lines=15> */
.L_x_21:
[----:B------:R-:W-:Y:S05]  /*0f20*/  BSYNC.RECONVERGENT B0 ;  /* 0x0000000000007941 */ /* 0x000fea0003800200 */
.L_x_20:
[----:B------:R0:W-:Y:S01]  /*0f30*/  STG.E desc[UR6][R4.64+0x4], R9 ;  /* 0x0000040904007986 */ /* 0x0001e2000c101906 */
[----:B------:R-:W-:Y:S02]  /*0f40*/  IADD3 R2, PT, PT, R2, 0x4, RZ ;  /* 0x0000000402027810 */ /* 0x000fe40007ffe0ff */
[----:B------:R-:W-:Y:S02]  /*0f50*/  IADD3 R0, P1, PT, R4, 0x10, RZ ;  /* 0x0000001004007810 */ /* 0x000fe40007f3e0ff */
[----:B------:R-:W-:-:S03]  /*0f60*/  ISETP.GE.U32.AND P0, PT, R2, R11, PT ;  /* 0x0000000b0200720c */ /* 0x000fc60003f06070 */
[----:B------:R-:W-:-:S10]  /*0f70*/  IMAD.X R7, RZ, RZ, R5, P1 ;  /* 0x000000ffff077224 */ /* 0x000fd400008e0605 */
[----:B0-----:R-:W-:Y:S05]  /*0f80*/  @!P0 BRA `(.L_x_22) ;  /* 0xfffffff800e88947 */ /* 0x001fea000383ffff */
[----:B------:R-:W-:Y:S05]  /*0f90*/  EXIT ;  /* 0x000000000000794d */ /* 0x000fea0003800000 */
        .weak           $__internal_0_$__cuda_sm3x_div_rn_noftz_f32_slowpath
        .type           $__internal_0_$__cuda_sm3x_div_rn_noftz_f32_slowpath,@function
        .size           $__internal_0_$__cuda_sm3x_div_rn_noftz_f32_slowpath,(.L_x_35 - $__internal_0_$__cuda_sm3x_div_rn_noftz_f32_slowpath)
$__internal_0_$__cuda_sm3x_div_rn_noftz_f32_slowpath:
[--C-:B------:R-:W-:Y:S01]  /*0fa0*/  SHF.R.U32.HI R12, RZ, 0x17, R3.reuse ;  /* 0x00000017ff0c7819 */ /* 0x100fe20000011603 */
[----:B------:R-:W-:Y:S01]  /*0fb0*/  BSSY.RECONVERGENT B2, `(.L_x_23) ;  /* 0x0000063000027945 */ /* 0x000fe20003800200 */
[----:B------:R-:W-:Y:S01]  /*0fc0*/  SHF.R.U32.HI R21, RZ, 0x17, R0 ;  /* 0x00000017ff157819 */ /* 0x000fe20000011600 */
[----:B------:R-:W-:Y:S01]  /*0fd0*/  IMAD.MOV.U32 R19, RZ, RZ, R3 ;  /* 0x000000ffff137224 */ /* 0x000fe200078e0003 */
[----:B------:R-:W-:Y:S02]  /*0fe0*/  LOP3.LUT R12, R12, 0xff, RZ, 0xc0, !PT ;  /* 0x000000ff0c0c7812 */ /* 0x000fe400078ec0ff */
[----:B------:R-:W-:-:S03]  /*0ff0*/  LOP3.LUT R21, R21, 0xff, RZ, 0xc0, !PT ;  /* 0x000000ff15157812 */ /* 0x000fc600078ec0ff */
[----:B------:R-:W-:Y:S01]  /*1000*/  VIADD R20, R12, 0xffffffff ;  /* 0xffffffff0c147836 */ /* 0x000fe20000000000 */
[----:B------:R-:W-:-:S04]  /*1010*/  IADD3 R18, PT, PT, R21, -0x1, RZ ;  /* 0xffffffff15127810 */ /* 0x000fc80007ffe0ff */
[----:B------:R-:W-:-:S04]  /*1020*/  ISETP.GT.U32.AND P0, PT, R20, 0xfd, PT ;  /* 0x000000fd1400780c */ /* 0x000fc80003f04070 */
[----:B------:R-:W-:-:S13]  /*1030*/  ISETP.GT.U32.OR P0, PT, R18, 0xfd, P0 ;  /* 0x000000fd1200780c */ /* 0x000fda0000704470 */
[----:B------:R-:W-:Y:S01]  /*1040*/  @!P0 IMAD.MOV.U32 R13, RZ, RZ, RZ ;  /* 0x000000ffff0d8224 */ /* 0x000fe200078e00ff */
[----:B------:R-:W-:Y:S06]  /*1050*/  @!P0 BRA `(.L_x_24) ;  /* 0x00000000005c8947 */ /* 0x000fec0003800000 */
[----:B------:R-:W-:Y:S02]  /*1060*/  FSETP.GTU.FTZ.AND P0, PT, |R0|, +INF , PT ;  /* 0x7f8000000000780b */ /* 0x000fe40003f1c200 */
[----:B------:R-:W-:-:S04]  /*1070*/  FSETP.GTU.FTZ.AND P1, PT, |R3|, +INF , PT ;  /* 0x7f8000000300780b */ /* 0x000fc80003f3c200 */
[----:B------:R-:W-:-:S13]  /*1080*/  PLOP3.LUT P0, PT, P0, P1, PT, 0xf8, 0x8f ;  /* 0x00000000008f781c */ /* 0x000fda0000703f70 */
[----:B------:R-:W-:Y:S05]  /*1090*/  @P0 BRA `(.L_x_25) ;  /* 0x00000004004c0947 */ /* 0x000fea0003800000 */
[----:B------:R-:W-:-:S13]  /*10a0*/  LOP3.LUT P0, RZ, R19, 0x7fffffff, R0, 0xc8, !PT ;  /* 0x7fffffff13ff7812 */ /* 0x000fda000780c800 */
[----:B------:R-:W-:Y:S05]  /*10b0*/  @!P0 BRA `(.L_x_26) ;  /* 0x00000004003c8947 */ /* 0x000fea0003800000 */
[C---:B------:R-:W-:Y:S02]  /*10c0*/  FSETP.NEU.FTZ.AND P2, PT, |R0|.reuse, +INF , PT ;  /* 0x7f8000000000780b */ /* 0x040fe40003f5d200 */
[----:B------:R-:W-:Y:S02]  /*10d0*/  FSETP.NEU.FTZ.AND P1, PT, |R3|, +INF , PT ;  /* 0x7f8000000300780b */ /* 0x000fe40003f3d200 */
[----:B------:R-:W-:-:S11]  /*10e0*/  FSETP.NEU.FTZ.AND P0, PT, |R0|, +INF , PT ;  /* 0x7f8000000000780b */ /* 0x000fd60003f1d200 */
[----:B------:R-:W-:Y:S05]  /*10f0*/  @!P1 BRA !P2, `(.L_x_26) ;  /* 0x00000004002c9947 */ /* 0x000fea0005000000 */
[----:B------:R-:W-:-:S04]  /*1100*/  LOP3.LUT P2, RZ, R0, 0x7fffffff, RZ, 0xc0, !PT ;  /* 0x7fffffff00ff7812 */ /* 0x000fc8000784c0ff */
[----:B------:R-:W-:-:S13]  /*1110*/  PLOP3.LUT P1, PT, P1, P2, PT, 0x2f, 0xf2 ;  /* 0x0000000000f2781c */ /* 0x000fda0000f24577 */
[----:B------:R-:W-:Y:S05]  /*1120*/  @P1 BRA `(.L_x_27) ;  /* 0x0000000400181947 */ /* 0x000fea0003800000 */
[----:B------:R-:W-:-:S04]  /*1130*/  LOP3.LUT P1, RZ, R19, 0x7fffffff, RZ, 0xc0, !PT ;  /* 0x7fffffff13ff7812 */ /* 0x000fc8000782c0ff */
[----:B------:R-:W-:-:S13]  /*1140*/  PLOP3.LUT P0, PT, P0, P1, PT, 0x2f, 0xf2 ;  /* 0x0000000000f2781c */ /* 0x000fda0000702577 */
[----:B------:R-:W-:Y:S05]  /*1150*/  @P0 BRA `(.L_x_28) ;  /* 0x0000000400000947 */ /* 0x000fea0003800000 */
[----:B------:R-:W-:Y:S02]  /*1160*/  ISETP.GE.AND P0, PT, R18, RZ, PT ;  /* 0x000000ff1200720c */ /* 0x000fe40003f06270 */
[----:B------:R-:W-:-:S11]  /*1170*/  ISETP.GE.AND P1, PT, R20, RZ, PT ;  /* 0x000000ff1400720c */ /* 0x000fd60003f26270 */
[----:B------:R-:W-:Y:S01]  /*1180*/  @P0 MOV R13, RZ ;  /* 0x000000ff000d0202 */ /* 0x000fe20000000f00 */
[----:B------:R-:W-:Y:S02]  /*1190*/  @!P0 IMAD.MOV.U32 R13, RZ, RZ, -0x40 ;  /* 0xffffffc0ff0d8424 */ /* 0x000fe400078e00ff */
[----:B------:R-:W-:Y:S01]  /*11a0*/  @!P0 FFMA R0, R0, 1.84467440737095516160e+19, RZ ;  /* 0x5f80000000008823 */ /* 0x000fe200000000ff */
[----:B------:R-:W-:Y:S01]  /*11b0*/  @!P1 FFMA R19, R3, 1.84467440737095516160e+19, RZ ;  /* 0x5f80000003139823 */ /* 0x000fe200000000ff */
[----:B------:R-:W-:-:S07]  /*11c0*/  @!P1 VIADD R13, R13, 0x40 ;  /* 0x000000400d0d9836 */ /* 0x000fce0000000000 */
.L_x_24:
[----:B------:R-:W-:Y:S01]  /*11d0*/  LEA R18, R12, 0xc0800000, 0x17 ;  /* 0xc08000000c127811 */ /* 0x000fe200078eb8ff */
[----:B------:R-:W-:Y:S01]  /*11e0*/  VIADD R21, R21, 0xffffff81 ;  /* 0xffffff8115157836 */ /* 0x000fe20000000000 */
[----:B------:R-:W-:Y:S02]  /*11f0*/  BSSY.RECONVERGENT B3, `(.L_x_29) ;  /* 0x0000035000037945 */ /* 0x000fe40003800200 */
[----:B------:R-:W-:Y:S01]  /*1200*/  IADD3 R20, PT, PT, -R18, R19, RZ ;  /* 0x0000001312147210 */ /* 0x000fe20007ffe1ff */
[----:B------:R-:W-:-:S03]  /*1210*/  IMAD R0, R21, -0x800000, R0 ;  /* 0xff80000015007824 */ /* 0x000fc600078e0200 */
[----:B------:R0:W1:Y:S01]  /*1220*/  MUFU.RCP R18, R20 ;  /* 0x0000001400127308 */ /* 0x0000620000001000 */
[----:B------:R-:W-:Y:S01]  /*1230*/  FADD.FTZ R19, -R20, -RZ ;  /* 0x800000ff14137221 */ /* 0x000fe20000010100 */
[----:B0-----:R-:W-:-:S05]  /*1240*/  IADD3 R20, PT, PT, R21, 0x7f, -R12 ;  /* 0x0000007f15147810 */ /* 0x001fca0007ffe80c */
[----:B------:R-:W-:Y:S02]  /*1250*/  IMAD.IADD R20, R20, 0x1, R13 ;  /* 0x0000000114147824 */ /* 0x000fe400078e020d */
[----:B-1----:R-:W-:-:S04]  /*1260*/  FFMA R23, R18, R19, 1 ;  /* 0x3f80000012177423 */ /* 0x002fc80000000013 */
[----:B------:R-:W-:-:S04]  /*1270*/  FFMA R18, R18, R23, R18 ;  /* 0x0000001712127223 */ /* 0x000fc80000000012 */
[----:B------:R-:W-:-:S04]  /*1280*/  FFMA R23, R0, R18, RZ ;  /* 0x0000001200177223 */ /* 0x000fc800000000ff */
[----:B------:R-:W-:-:S04]  /*1290*/  FFMA R22, R19, R23, R0 ;  /* 0x0000001713167223 */ /* 0x000fc80000000000 */
[----:B------:R-:W-:-:S04]  /*12a0*/  FFMA R23, R18, R22, R23 ;  /* 0x0000001612177223 */ /* 0x000fc80000000017 */
[----:B------:R-:W-:-:S04]  /*12b0*/  FFMA R0, R19, R23, R0 ;  /* 0x0000001713007223 */ /* 0x000fc80000000000 */
[----:B------:R-:W-:-:S05]  /*12c0*/  FFMA R19, R18, R0, R23 ;  /* 0x0000000012137223 */ /* 0x000fca0000000017 */
[----:B------:R-:W-:-:S04]  /*12d0*/  SHF.R.U32.HI R12, RZ, 0x17, R19 ;  /* 0x00000017ff0c7819 */ /* 0x000fc80000011613 */
[----:B------:R-:W-:-:S04]  /*12e0*/  LOP3.LUT R12, R12, 0xff, RZ, 0xc0, !PT ;  /* 0x000000ff0c0c7812 */ /* 0x000fc800078ec0ff */
[----:B------:R-:W-:-:S05]  /*12f0*/  IADD3 R12, PT, PT, R12, R20, RZ ;  /* 0x000000140c0c7210 */ /* 0x000fca0007ffe0ff */
[----:B------:R-:W-:-:S05]  /*1300*/  VIADD R13, R12, 0xffffffff ;  /* 0xffffffff0c0d7836 */ /* 0x000fca0000000000 */
[----:B------:R-:W-:-:S13]  /*1310*/  ISETP.GE.U32.AND P0, PT, R13, 0xfe, PT ;  /* 0x000000fe0d00780c */ /* 0x000fda0003f06070 */
[----:B------:R-:W-:Y:S05]  /*1320*/  @!P0 BRA `(.L_x_30) ;  /* 0x0000000000808947 */ /* 0x000fea0003800000 */
[----:B------:R-:W-:-:S13]  /*1330*/  ISETP.GT.AND P0, PT, R12, 0xfe, PT ;  /* 0x000000fe0c00780c */ /* 0x000fda0003f04270 */
[----:B------:R-:W-:Y:S05]  /*1340*/  @P0 BRA `(.L_x_31) ;  /* 0x00000000006c0947 */ /* 0x000fea0003800000 */
[----:B------:R-:W-:-:S13]  /*1350*/  ISETP.GE.AND P0, PT, R12, 0x1, PT ;  /* 0x000000010c00780c */ /* 0x000fda0003f06270 */
[----:B------:R-:W-:Y:S05]  /*1360*/  @P0 BRA `(.L_x_32) ;  /* 0x0000000000740947 */ /* 0x000fea0003800000 */
[----:B------:R-:W-:Y:S02]  /*1370*/  ISETP.GE.AND P0, PT, R12, -0x18, PT ;  /* 0xffffffe80c00780c */ /* 0x000fe40003f06270 */
[----:B------:R-:W-:-:S11]  /*1380*/  LOP3.LUT R19, R19, 0x80000000, RZ, 0xc0, !PT ;  /* 0x8000000013137812 */ /* 0x000fd600078ec0ff */
[----:B------:R-:W-:Y:S05]  /*1390*/  @!P0 BRA `(.L_x_32) ;  /* 0x0000000000688947 */ /* 0x000fea0003800000 */
[-CC-:B------:R-:W-:Y:S01]  /*13a0*/  FFMA.RZ R13, R18, R0.reuse, R23.reuse ;  /* 0x00000000120d7223 */ /* 0x180fe2000000c017 */
[C---:B------:R-:W-:Y:S01]  /*13b0*/  VIADD R21, R12.reuse, 0x20 ;  /* 0x000000200c157836 */ /* 0x040fe20000000000 */
[C---:B------:R-:W-:Y:S02]  /*13c0*/  ISETP.NE.AND P2, PT, R12.reuse, RZ, PT ;  /* 0x000000ff0c00720c */ /* 0x040fe40003f45270 */
[----:B------:R-:W-:Y:S02]  /*13d0*/  ISETP.NE.AND P1, PT, R12, RZ, PT ;  /* 0x000000ff0c00720c */ /* 0x000fe40003f25270 */
[----:B------:R-:W-:Y:S01]  /*13e0*/  LOP3.LUT R20, R13, 0x7fffff, RZ, 0xc0, !PT ;  /* 0x007fffff0d147812 */ /* 0x000fe200078ec0ff */
[CCC-:B------:R-:W-:Y:S01]  /*13f0*/  FFMA.RP R13, R18.reuse, R0.reuse, R23.reuse ;  /* 0x00000000120d7223 */ /* 0x1c0fe20000008017 */
[----:B------:R-:W-:Y:S01]  /*1400*/  FFMA.RM R0, R18, R0, R23 ;  /* 0x0000000012007223 */ /* 0x000fe20000004017 */
[----:B------:R-:W-:Y:S02]  /*1410*/  IADD3 R12, PT, PT, -R12, RZ, RZ ;  /* 0x000000ff0c0c7210 */ /* 0x000fe40007ffe1ff */
[----:B------:R-:W-:-:S02]  /*1420*/  LOP3.LUT R20, R20, 0x800000, RZ, 0xfc, !PT ;  /* 0x0080000014147812 */ /* 0x000fc400078efcff */
[----:B------:R-:W-:Y:S02]  /*1430*/  FSETP.NEU.FTZ.AND P0, PT, R13, R0, PT ;  /* 0x000000000d00720b */ /* 0x000fe40003f1d000 */
[----:B------:R-:W-:Y:S02]  /*1440*/  SHF.L.U32 R21, R20, R21, RZ ;  /* 0x0000001514157219 */ /* 0x000fe400000006ff */
[----:B------:R-:W-:Y:S02]  /*1450*/  SEL R13, R12, RZ, P2 ;  /* 0x000000ff0c0d7207 */ /* 0x000fe40001000000 */
[----:B------:R-:W-:Y:S02]  /*1460*/  ISETP.NE.AND P1, PT, R21, RZ, P1 ;  /* 0x000000ff1500720c */ /* 0x000fe40000f25270 */
[----:B------:R-:W-:Y:S02]  /*1470*/  SHF.R.U32.HI R13, RZ, R13, R20 ;  /* 0x0000000dff0d7219 */ /* 0x000fe40000011614 */
[----:B------:R-:W-:-:S02]  /*1480*/  PLOP3.LUT P0, PT, P0, P1, PT, 0xf8, 0x8f ;  /* 0x00000000008f781c */ /* 0x000fc40000703f70 */
[----:B------:R-:W-:Y:S02]  /*1490*/  SHF.R.U32.HI R21, RZ, 0x1, R13 ;  /* 0x00000001ff157819 */ /* 0x000fe4000001160d */
[----:B------:R-:W-:-:S04]  /*14a0*/  SEL R0, RZ, 0x1, !P0 ;  /* 0x00000001ff007807 */ /* 0x000fc80004000000 */
[----:B------:R-:W-:-:S04]  /*14b0*/  LOP3.LUT R0, R0, 0x1, R21, 0xf8, !PT ;  /* 0x0000000100007812 */ /* 0x000fc800078ef815 */
[----:B------:R-:W-:-:S05]  /*14c0*/  LOP3.LUT R0, R0, R13, RZ, 0xc0, !PT ;  /* 0x0000000d00007212 */ /* 0x000fca00078ec0ff */
[----:B------:R-:W-:-:S05]  /*14d0*/  IMAD.IADD R0, R21, 0x1, R0 ;  /* 0x0000000115007824 */ /* 0x000fca00078e0200 */
[----:B------:R-:W-:Y:S01]  /*14e0*/  LOP3.LUT R19, R0, R19, RZ, 0xfc, !PT ;  /* 0x0000001300137212 */ /* 0x000fe200078efcff */
[----:B------:R-:W-:Y:S06]  /*14f0*/  BRA `(.L_x_32) ;  /* 0x0000000000107947 */ /* 0x000fec0003800000 */
.L_x_31:
[----:B------:R-:W-:-:S04]  /*1500*/  LOP3.LUT R19, R19, 0x80000000, RZ, 0xc0, !PT ;  /* 0x8000000013137812 */ /* 0x000fc800078ec0ff */
[----:B------:R-:W-:Y:S01]  /*1510*/  LOP3.LUT R19, R19, 0x7f800000, RZ, 0xfc, !PT ;  /* 0x7f80000013137812 */ /* 0x000fe200078efcff */
[----:B------:R-:W-:Y:S06]  /*1520*/  BRA `(.L_x_32) ;  /* 0x0000000000047947 */ /* 0x000fec0003800000 */
.L_x_30:
[----:B------:R-:W-:-:S07]  /*1530*/  IMAD R19, R20, 0x800000, R19 ;  /* 0x0080000014137824 */ /* 0x000fce00078e0213 */
.L_x_32:
[----:B------:R-:W-:Y:S05]  /*1540*/  BSYNC.RECONVERGENT B3 ;  /* 0x0000000000037941 */ /* 0x000fea0003800200 */
.L_x_29:
[----:B------:R-:W-:Y:S05]  /*1550*/  BRA `(.L_x_33) ;  /* 0x0000000000207947 */ /* 0x000fea0003800000 */
.L_x_28:
[----:B------:R-:W-:-:S04]  /*1560*/  LOP3.LUT R19, R19, 0x80000000, R0, 0x48, !PT ;  /* 0x8000000013137812 */ /* 0x000fc800078e4800 */
[----:B------:R-:W-:Y:S01]  /*1570*/  LOP3.LUT R19, R19, 0x7f800000, RZ, 0xfc, !PT ;  /* 0x7f80000013137812 */ /* 0x000fe200078efcff */
[----:B------:R-:W-:Y:S06]  /*1580*/  BRA `(.L_x_33) ;  /* 0x0000000000147947 */ /* 0x000fec0003800000 */
.L_x_27:
[----:B------:R-:W-:Y:S01]  /*1590*/  LOP3.LUT R19, R19, 0x80000000, R0, 0x48, !PT ;  /* 0x8000000013137812 */ /* 0x000fe200078e4800 */
[----:B------:R-:W-:Y:S06]  /*15a0*/  BRA `(.L_x_33) ;  /* 0x00000000000c7947 */ /* 0x000fec0003800000 */
.L_x_26:
[----:B------:R-:W0:Y:S01]  /*15b0*/  MUFU.RSQ R19, -QNAN ;  /* 0xffc0000000137908 */ /* 0x000e220000001400 */
[----:B------:R-:W-:Y:S05]  /*15c0*/  BRA `(.L_x_33) ;  /* 0x0000000000047947 */ /* 0x000fea0003800000 */
.L_x_25:
[----:B------:R-:W-:-:S07]  /*15d0*/  FADD.FTZ R19, R0, R3 ;  /* 0x0000000300137221 */ /* 0x000fce0000010000 */
.L_x_33:
[----:B------:R-:W-:Y:S05]  /*15e0*/  BSYNC.RECONVERGENT B2 ;  /* 0x0000000000027941 */ /* 0x000fea0003800200 */
.L_x_23:
[----:B------:R-:W-:Y:S01]  /*15f0*/  MOV R12, R16 ;  /* 0x00000010000c7202 */ /* 0x000fe20000000f00 */
[----:B------:R-:W-:-:S04]  /*1600*/  IMAD.MOV.U32 R13, RZ, RZ, 0x0 ;  /* 0x00000000ff0d7424 */ /* 0x000fc800078e00ff */
[----:B0-----:R-:W-:Y:S05]  /*1610*/  RET.REL.NODEC R12 `(_Z11WarpSoftmaxILi32EEvPfS0_ii) ;  /* 0xffffffe80c787950 */ /* 0x001fea0003c3ffff */
.L_x_34:
[----:B------:R-:W-:-:S00]  /*1620*/  BRA `(.L_x_34) ;  /* 0xfffffffc00fc7947 */ /* 0x000fc0000383ffff */
[----:B------:R-:W-:-:S00]  /*1630*/  NOP ;  /* 0x0000000000007918 */ /* 0x000fc00000000000 */
        /* <DEDUP_REMOVED lines=12> */
.L_x_35:


//--------------------- .nv.shared.reserved.0     --------------------------
	.section	.nv.shared.reserved.0,"aw",@nobits
	.weak		__nv_reservedSMEM_offset_0_alias
	.size		__nv_reservedSMEM_offset_0_alias, 0, 64
	.other		__nv_reservedSMEM_offset_0_alias,@"STO_CUDA_RESERVED_SHARED STV_DEFAULT"
__nv_reservedSMEM_offset_0_alias:
	.zero		0
	.zero		64


//--------------------- .nv.constant0._Z11WarpSoftmaxILi32EEvPfS0_ii --------------------------
	.section	.nv.constant0._Z11WarpSoftmaxILi32EEvPfS0_ii,"a",@progbits
	.sectionflags	@""
	.align	4
.nv.constant0._Z11WarpSoftmaxILi32EEvPfS0_ii:
	.zero		920


//--------------------- SYMBOLS --------------------------

	.type		.nv.reservedSmem.offset0,@object
	.size		.nv.reservedSmem.offset0,0x4
